	.headerflags	@"EF_CUDA_TEXMODE_UNIFIED EF_CUDA_64BIT_ADDRESS EF_CUDA_ACCELERATORS EF_CUDA_SM90 EF_CUDA_VIRTUAL_SM(EF_CUDA_SM90)"
	.elftype	@"ET_EXEC"


//--------------------- .nv.info                  --------------------------
	.section	.nv.info,"",@"SHT_CUDA_INFO"
	.align	4


	//----- nvinfo : EIATTR_REGCOUNT
	.align		4
        /*0000*/ 	.byte	0x04, 0x2f
        /*0002*/ 	.short	(.L_1 - .L_0)
	.align		4
.L_0:
        /*0004*/ 	.word	index@(triton_poi_fused_add_5)
        /*0008*/ 	.word	0x0000000c


	//----- nvinfo : EIATTR_MIN_STACK_SIZE
	.align		4
.L_1:
        /*000c*/ 	.byte	0x04, 0x12
        /*000e*/ 	.short	(.L_3 - .L_2)
	.align		4
.L_2:
        /*0010*/ 	.word	index@(triton_poi_fused_add_5)
        /*0014*/ 	.word	0x00000000


	//----- nvinfo : EIATTR_FRAME_SIZE
	.align		4
.L_3:
        /*0018*/ 	.byte	0x04, 0x11
        /*001a*/ 	.short	(.L_5 - .L_4)
	.align		4
.L_4:
        /*001c*/ 	.word	index@(triton_poi_fused_add_5)
        /*0020*/ 	.word	0x00000000


	//----- nvinfo : EIATTR_MIN_STACK_SIZE
	.align		4
.L_5:
        /*0024*/ 	.byte	0x04, 0x12
        /*0026*/ 	.short	(.L_7 - .L_6)
	.align		4
.L_6:
        /*0028*/ 	.word	index@(triton_poi_fused_add_5)
        /*002c*/ 	.word	0x00000000
.L_7:


//--------------------- .nv.info.triton_poi_fused_add_5 --------------------------
	.section	.nv.info.triton_poi_fused_add_5,"",@"SHT_CUDA_INFO"
	.sectionflags	@""
	.align	4


	//----- nvinfo : EIATTR_CUDA_API_VERSION
	.align		4
        /*0000*/ 	.byte	0x04, 0x37
        /*0002*/ 	.short	(.L_9 - .L_8)
.L_8:
        /*0004*/ 	.word	0x0000007c


	//----- nvinfo : EIATTR_KPARAM_INFO
	.align		4
.L_9:
        /*0008*/ 	.byte	0x04, 0x17
        /*000a*/ 	.short	(.L_11 - .L_10)
.L_10:
        /*000c*/ 	.word	0x00000000
        /*0010*/ 	.short	0x0002
        /*0012*/ 	.short	0x0010
        /*0014*/ 	.byte	0x00, 0xf0, 0x11, 0x00


	//----- nvinfo : EIATTR_KPARAM_INFO
	.align		4
.L_11:
        /*0018*/ 	.byte	0x04, 0x17
        /*001a*/ 	.short	(.L_13 - .L_12)
.L_12:
        /*001c*/ 	.word	0x00000000
        /*0020*/ 	.short	0x0001
        /*0022*/ 	.short	0x0008
        /*0024*/ 	.byte	0x00, 0xf4, 0x21, 0x00


	//----- nvinfo : EIATTR_KPARAM_INFO
	.align		4
.L_13:
        /*0028*/ 	.byte	0x04, 0x17
        /*002a*/ 	.short	(.L_15 - .L_14)
.L_14:
        /*002c*/ 	.word	0x00000000
        /*0030*/ 	.short	0x0000
        /*0032*/ 	.short	0x0000
        /*0034*/ 	.byte	0x00, 0xf4, 0x21, 0x00


	//----- nvinfo : EIATTR_SPARSE_MMA_MASK
	.align		4
.L_15:
        /*0038*/ 	.byte	0x03, 0x50
        /*003a*/ 	.short	0x0000


	//----- nvinfo : EIATTR_MAXREG_COUNT
	.align		4
        /*003c*/ 	.byte	0x03, 0x1b
        /*003e*/ 	.short	0x00ff


	//----- nvinfo : EIATTR_EXIT_INSTR_OFFSETS
	.align		4
        /*0040*/ 	.byte	0x04, 0x1c
        /*0042*/ 	.short	(.L_17 - .L_16)


	//   ....[0]....
.L_16:
        /*0044*/ 	.word	0x00000120


	//   ....[1]....
        /*0048*/ 	.word	0x00000140


	//----- nvinfo : EIATTR_REQNTID
	.align		4
.L_17:
        /*004c*/ 	.byte	0x04, 0x10
        /*004e*/ 	.short	(.L_19 - .L_18)
.L_18:
        /*0050*/ 	.word	0x00000020
        /*0054*/ 	.word	0x00000001
        /*0058*/ 	.word	0x00000001


	//----- nvinfo : EIATTR_CBANK_PARAM_SIZE
	.align		4
.L_19:
        /*005c*/ 	.byte	0x03, 0x19
        /*005e*/ 	.short	0x0014


	//----- nvinfo : EIATTR_PARAM_CBANK
	.align		4
        /*0060*/ 	.byte	0x04, 0x0a
        /*0062*/ 	.short	(.L_21 - .L_20)
	.align		4
.L_20:
        /*0064*/ 	.word	index@(.nv.constant0.triton_poi_fused_add_5)
        /*0068*/ 	.short	0x0210
        /*006a*/ 	.short	0x0014


	//----- nvinfo : EIATTR_SW_WAR
	.align		4
.L_21:
        /*006c*/ 	.byte	0x04, 0x36
        /*006e*/ 	.short	(.L_23 - .L_22)
.L_22:
        /*0070*/ 	.word	0x00000008
.L_23:


//--------------------- .nv.callgraph             --------------------------
	.section	.nv.callgraph,"",@"SHT_CUDA_CALLGRAPH"
	.align	4
	.sectionentsize	8
	.align		4
        /*0000*/ 	.word	0x00000000
	.align		4
        /*0004*/ 	.word	0xffffffff
	.align		4
        /*0008*/ 	.word	0x00000000
	.align		4
        /*000c*/ 	.word	0xfffffffe
	.align		4
        /*0010*/ 	.word	0x00000000
	.align		4
        /*0014*/ 	.word	0xfffffffd
	.align		4
        /*0018*/ 	.word	0x00000000
	.align		4
        /*001c*/ 	.word	0xfffffffc


//--------------------- .text.triton_poi_fused_add_5 --------------------------
	.section	.text.triton_poi_fused_add_5,"ax",@progbits
	.align	128
        .global         triton_poi_fused_add_5
        .type           triton_poi_fused_add_5,@function
        .size           triton_poi_fused_add_5,(.L_x_1 - triton_poi_fused_add_5)
        .other          triton_poi_fused_add_5,@"STO_CUDA_ENTRY STV_DEFAULT"
triton_poi_fused_add_5:
.text.triton_poi_fused_add_5:
[----:B------:R-:W0:Y:S02]  /*0000*/  LDC R1, c[0x0][0x28] ;  /* 0x00000a00ff017b82 */ /* 0x000e240000000800 */
[----:B------:R-:W1:Y:S01]  /*0010*/  S2R R0, SR_TID.X ;  /* 0x0000000000007919 */ /* 0x000e620000002100 */
[----:B------:R-:W2:Y:S01]  /*0020*/  LDC.64 R2, c[0x0][0x218] ;  /* 0x00008600ff027b82 */ /* 0x000ea20000000a00 */
[----:B------:R-:W-:Y:S01]  /*0030*/  CS2R R8, SRZ ;  /* 0x0000000000087805 */ /* 0x000fe2000001ff00 */
[----:B------:R-:W-:Y:S01]  /*0040*/  ULDC.64 UR4, c[0x0][0x208] ;  /* 0x0000820000047ab9 */ /* 0x000fe20000000a00 */
[----:B------:R-:W3:Y:S05]  /*0050*/  S2R R7, SR_CTAID.X ;  /* 0x0000000000077919 */ /* 0x000eea0000002500 */
[----:B------:R-:W4:Y:S01]  /*0060*/  LDC.64 R4, c[0x0][0x210] ;  /* 0x00008400ff047b82 */ /* 0x000f220000000a00 */
[----:B-1----:R-:W-:-:S04]  /*0070*/  SHF.L.U32 R0, R0, 0x1, RZ ;  /* 0x0000000100007819 */ /* 0x002fc800000006ff */
[----:B------:R-:W-:-:S04]  /*0080*/  LOP3.LUT R0, R0, 0x3e, RZ, 0xc0, !PT ;  /* 0x0000003e00007812 */ /* 0x000fc800078ec0ff */
[----:B---3--:R-:W-:-:S04]  /*0090*/  LEA R7, R7, R0, 0x6 ;  /* 0x0000000007077211 */ /* 0x008fc800078e30ff */
[C---:B------:R-:W-:Y:S01]  /*00a0*/  ISETP.GE.AND P0, PT, R7.reuse, 0x40, PT ;  /* 0x000000400700780c */ /* 0x040fe20003f06270 */
[----:B--2---:R-:W-:-:S04]  /*00b0*/  IMAD.WIDE R2, R7, 0x4, R2 ;  /* 0x0000000407027825 */ /* 0x004fc800078e0202 */
[----:B----4-:R-:W-:Y:S01]  /*00c0*/  IMAD.WIDE R4, R7, 0x4, R4 ;  /* 0x0000000407047825 */ /* 0x010fe200078e0204 */
[----:B------:R-:W-:-:S07]  /*00d0*/  CS2R R6, SRZ ;  /* 0x0000000000067805 */ /* 0x000fce000001ff00 */
[----:B------:R-:W2:Y:S04]  /*00e0*/  @!P0 LDG.E.64 R6, desc[UR4][R2.64] ;  /* 0x0000000402068981 */ /* 0x000ea8000c1e1b00 */
[----:B------:R-:W2:Y:S02]  /*00f0*/  @!P0 LDG.E.64 R8, desc[UR4][R4.64] ;  /* 0x0000000404088981 */ /* 0x000ea4000c1e1b00 */
[----:B--2---:R-:W-:Y:S01]  /*0100*/  FADD R6, R8, R6 ;  /* 0x0000000608067221 */ /* 0x004fe20000000000 */
[----:B------:R-:W-:Y:S01]  /*0110*/  FADD R7, R9, R7 ;  /* 0x0000000709077221 */ /* 0x000fe20000000000 */
[----:B------:R-:W-:Y:S06]  /*0120*/  @P0 EXIT ;  /* 0x000000000000094d */ /* 0x000fec0003800000 */
[----:B------:R-:W-:Y:S01]  /*0130*/  STG.E.64 desc[UR4][R4.64], R6 ;  /* 0x0000000604007986 */ /* 0x000fe2000c101b04 */
[----:B------:R-:W-:Y:S05]  /*0140*/  EXIT ;  /* 0x000000000000794d */ /* 0x000fea0003800000 */
.L_x_0:
[----:B------:R-:W-:-:S00]  /*0150*/  BRA `(.L_x_0) ;  /* 0xfffffffc00fc7947 */ /* 0x000fc0000383ffff */
[----:B------:R-:W-:-:S00]  /*0160*/  NOP ;  /* 0x0000000000007918 */ /* 0x000fc00000000000 */
        /* <DEDUP_REMOVED lines=9> */
.L_x_1:


//--------------------- .nv.constant0.triton_poi_fused_add_5 --------------------------
	.section	.nv.constant0.triton_poi_fused_add_5,"a",@progbits
	.sectionflags	@""
	.align	4
.nv.constant0.triton_poi_fused_add_5:
	.zero		548
